	.headerflags	@"EF_CUDA_TEXMODE_UNIFIED EF_CUDA_64BIT_ADDRESS EF_CUDA_ACCELERATORS EF_CUDA_SM90 EF_CUDA_VIRTUAL_SM(EF_CUDA_SM90)"
	.elftype	@"ET_EXEC"


//--------------------- .nv.info                  --------------------------
	.section	.nv.info,"",@"SHT_CUDA_INFO"
	.align	4


	//----- nvinfo : EIATTR_REGCOUNT
	.align		4
        /*0000*/ 	.byte	0x04, 0x2f
        /*0002*/ 	.short	(.L_3 - .L_2)
	.align		4
.L_2:
        /*0004*/ 	.word	index@(triton_poi_fused__native_batch_norm_legit_no_training__unsafe_index_relu_17)
        /*0008*/ 	.word	0x00000018


	//----- nvinfo : EIATTR_MIN_STACK_SIZE
	.align		4
.L_3:
        /*000c*/ 	.byte	0x04, 0x12
        /*000e*/ 	.short	(.L_5 - .L_4)
	.align		4
.L_4:
        /*0010*/ 	.word	index@(triton_poi_fused__native_batch_norm_legit_no_training__unsafe_index_relu_17)
        /*0014*/ 	.word	0x00000000


	//----- nvinfo : EIATTR_FRAME_SIZE
	.align		4
.L_5:
        /*0018*/ 	.byte	0x04, 0x11
        /*001a*/ 	.short	(.L_7 - .L_6)
	.align		4
.L_6:
        /*001c*/ 	.word	index@(triton_poi_fused__native_batch_norm_legit_no_training__unsafe_index_relu_17)
        /*0020*/ 	.word	0x00000000


	//----- nvinfo : EIATTR_MIN_STACK_SIZE
	.align		4
.L_7:
        /*0024*/ 	.byte	0x04, 0x12
        /*0026*/ 	.short	(.L_9 - .L_8)
	.align		4
.L_8:
        /*0028*/ 	.word	index@(triton_poi_fused__native_batch_norm_legit_no_training__unsafe_index_relu_17)
        /*002c*/ 	.word	0x00000000
.L_9:


//--------------------- .nv.info.triton_poi_fused__native_batch_norm_legit_no_training__unsafe_index_relu_17 --------------------------
	.section	.nv.info.triton_poi_fused__native_batch_norm_legit_no_training__unsafe_index_relu_17,"",@"SHT_CUDA_INFO"
	.sectionflags	@""
	.align	4


	//----- nvinfo : EIATTR_CUDA_API_VERSION
	.align		4
        /*0000*/ 	.byte	0x04, 0x37
        /*0002*/ 	.short	(.L_11 - .L_10)
.L_10:
        /*0004*/ 	.word	0x0000007c


	//----- nvinfo : EIATTR_KPARAM_INFO
	.align		4
.L_11:
        /*0008*/ 	.byte	0x04, 0x17
        /*000a*/ 	.short	(.L_13 - .L_12)
.L_12:
        /*000c*/ 	.word	0x00000000
        /*0010*/ 	.short	0x0007
        /*0012*/ 	.short	0x0038
        /*0014*/ 	.byte	0x00, 0xf0, 0x11, 0x00


	//----- nvinfo : EIATTR_KPARAM_INFO
	.align		4
.L_13:
        /*0018*/ 	.byte	0x04, 0x17
        /*001a*/ 	.short	(.L_15 - .L_14)
.L_14:
        /*001c*/ 	.word	0x00000000
        /*0020*/ 	.short	0x0006
        /*0022*/ 	.short	0x0030
        /*0024*/ 	.byte	0x00, 0xf4, 0x21, 0x00


	//----- nvinfo : EIATTR_KPARAM_INFO
	.align		4
.L_15:
        /*0028*/ 	.byte	0x04, 0x17
        /*002a*/ 	.short	(.L_17 - .L_16)
.L_16:
        /*002c*/ 	.word	0x00000000
        /*0030*/ 	.short	0x0005
        /*0032*/ 	.short	0x0028
        /*0034*/ 	.byte	0x00, 0xf4, 0x21, 0x00


	//----- nvinfo : EIATTR_KPARAM_INFO
	.align		4
.L_17:
        /*0038*/ 	.byte	0x04, 0x17
        /*003a*/ 	.short	(.L_19 - .L_18)
.L_18:
        /*003c*/ 	.word	0x00000000
        /*0040*/ 	.short	0x0004
        /*0042*/ 	.short	0x0020
        /*0044*/ 	.byte	0x00, 0xf4, 0x21, 0x00


	//----- nvinfo : EIATTR_KPARAM_INFO
	.align		4
.L_19:
        /*0048*/ 	.byte	0x04, 0x17
        /*004a*/ 	.short	(.L_21 - .L_20)
.L_20:
        /*004c*/ 	.word	0x00000000
        /*0050*/ 	.short	0x0003
        /*0052*/ 	.short	0x0018
        /*0054*/ 	.byte	0x00, 0xf4, 0x21, 0x00


	//----- nvinfo : EIATTR_KPARAM_INFO
	.align		4
.L_21:
        /*0058*/ 	.byte	0x04, 0x17
        /*005a*/ 	.short	(.L_23 - .L_22)
.L_22:
        /*005c*/ 	.word	0x00000000
        /*0060*/ 	.short	0x0002
        /*0062*/ 	.short	0x0010
        /*0064*/ 	.byte	0x00, 0xf4, 0x21, 0x00


	//----- nvinfo : EIATTR_KPARAM_INFO
	.align		4
.L_23:
        /*0068*/ 	.byte	0x04, 0x17
        /*006a*/ 	.short	(.L_25 - .L_24)
.L_24:
        /*006c*/ 	.word	0x00000000
        /*0070*/ 	.short	0x0001
        /*0072*/ 	.short	0x0008
        /*0074*/ 	.byte	0x00, 0xf4, 0x21, 0x00


	//----- nvinfo : EIATTR_KPARAM_INFO
	.align		4
.L_25:
        /*0078*/ 	.byte	0x04, 0x17
        /*007a*/ 	.short	(.L_27 - .L_26)
.L_26:
        /*007c*/ 	.word	0x00000000
        /*0080*/ 	.short	0x0000
        /*0082*/ 	.short	0x0000
        /*0084*/ 	.byte	0x00, 0xf4, 0x21, 0x00


	//----- nvinfo : EIATTR_SPARSE_MMA_MASK
	.align		4
.L_27:
        /*0088*/ 	.byte	0x03, 0x50
        /*008a*/ 	.short	0x0000


	//----- nvinfo : EIATTR_MAXREG_COUNT
	.align		4
        /*008c*/ 	.byte	0x03, 0x1b
        /*008e*/ 	.short	0x00ff


	//----- nvinfo : EIATTR_EXIT_INSTR_OFFSETS
	.align		4
        /*0090*/ 	.byte	0x04, 0x1c
        /*0092*/ 	.short	(.L_29 - .L_28)


	//   ....[0]....
.L_28:
        /*0094*/ 	.word	0x00000570


	//----- nvinfo : EIATTR_REQNTID
	.align		4
.L_29:
        /*0098*/ 	.byte	0x04, 0x10
        /*009a*/ 	.short	(.L_31 - .L_30)
.L_30:
        /*009c*/ 	.word	0x00000100
        /*00a0*/ 	.word	0x00000001
        /*00a4*/ 	.word	0x00000001


	//----- nvinfo : EIATTR_CBANK_PARAM_SIZE
	.align		4
.L_31:
        /*00a8*/ 	.byte	0x03, 0x19
        /*00aa*/ 	.short	0x003c


	//----- nvinfo : EIATTR_PARAM_CBANK
	.align		4
        /*00ac*/ 	.byte	0x04, 0x0a
        /*00ae*/ 	.short	(.L_33 - .L_32)
	.align		4
.L_32:
        /*00b0*/ 	.word	index@(.nv.constant0.triton_poi_fused__native_batch_norm_legit_no_training__unsafe_index_relu_17)
        /*00b4*/ 	.short	0x0210
        /*00b6*/ 	.short	0x003c


	//----- nvinfo : EIATTR_SW_WAR
	.align		4
.L_33:
        /*00b8*/ 	.byte	0x04, 0x36
        /*00ba*/ 	.short	(.L_35 - .L_34)
.L_34:
        /*00bc*/ 	.word	0x00000008
.L_35:


//--------------------- .nv.callgraph             --------------------------
	.section	.nv.callgraph,"",@"SHT_CUDA_CALLGRAPH"
	.align	4
	.sectionentsize	8
	.align		4
        /*0000*/ 	.word	0x00000000
	.align		4
        /*0004*/ 	.word	0xffffffff
	.align		4
        /*0008*/ 	.word	0x00000000
	.align		4
        /*000c*/ 	.word	0xfffffffe
	.align		4
        /*0010*/ 	.word	0x00000000
	.align		4
        /*0014*/ 	.word	0xfffffffd
	.align		4
        /*0018*/ 	.word	0x00000000
	.align		4
        /*001c*/ 	.word	0xfffffffc


//--------------------- .nv.constant4             --------------------------
	.section	.nv.constant4,"a",@progbits
	.align	8
	.align		8
.nv.constant4:
        /*0000*/ 	.dword	_$_str
	.align		8
        /*0008*/ 	.dword	_$_str_$_2


//--------------------- .text.triton_poi_fused__native_batch_norm_legit_no_training__unsafe_index_relu_17 --------------------------
	.section	.text.triton_poi_fused__native_batch_norm_legit_no_training__unsafe_index_relu_17,"ax",@progbits
	.align	128
        .global         triton_poi_fused__native_batch_norm_legit_no_training__unsafe_index_relu_17
        .type           triton_poi_fused__native_batch_norm_legit_no_training__unsafe_index_relu_17,@function
        .size           triton_poi_fused__native_batch_norm_legit_no_training__unsafe_index_relu_17,(.L_x_1 - triton_poi_fused__native_batch_norm_legit_no_training__unsafe_index_relu_17)
        .other          triton_poi_fused__native_batch_norm_legit_no_training__unsafe_index_relu_17,@"STO_CUDA_ENTRY STV_DEFAULT"
triton_poi_fused__native_batch_norm_legit_no_training__unsafe_index_relu_17:
.text.triton_poi_fused__native_batch_norm_legit_no_training__unsafe_index_relu_17:
[----:B------:R-:W-:Y:S01]  /*0000*/  LDC R1, c[0x0][0x28] ;  /* 0x00000a00ff017b82 */ /* 0x000fe20000000800 */
[----:B------:R-:W1:Y:S07]  /*0010*/  S2R R0, SR_TID.X ;  /* 0x0000000000007919 */ /* 0x000e6e0000002100 */
[----:B------:R-:W2:Y:S01]  /*0020*/  LDC.64 R4, c[0x0][0x210] ;  /* 0x00008400ff047b82 */ /* 0x000ea20000000a00 */
[----:B------:R-:W-:Y:S01]  /*0030*/  ULDC.64 UR4, c[0x0][0x208] ;  /* 0x0000820000047ab9 */ /* 0x000fe20000000a00 */
[----:B------:R-:W-:Y:S01]  /*0040*/  ULDC.64 UR6, c[0x0][0x218] ;  /* 0x0000860000067ab9 */ /* 0x000fe20000000a00 */
[----:B------:R-:W3:Y:S05]  /*0050*/  S2R R11, SR_CTAID.X ;  /* 0x00000000000b7919 */ /* 0x000eea0000002500 */
[----:B------:R-:W4:Y:S08]  /*0060*/  LDC.64 R16, c[0x0][0x228] ;  /* 0x00008a00ff107b82 */ /* 0x000f300000000a00 */
[----:B------:R-:W5:Y:S01]  /*0070*/  LDC.64 R12, c[0x0][0x220] ;  /* 0x00008800ff0c7b82 */ /* 0x000f620000000a00 */
[----:B-1----:R-:W-:-:S05]  /*0080*/  IMAD.SHL.U32 R0, R0, 0x2, RZ ;  /* 0x0000000200007824 */ /* 0x002fca00078e00ff */
[----:B------:R-:W-:-:S05]  /*0090*/  LOP3.LUT R0, R0, 0x1fe, RZ, 0xc0, !PT ;  /* 0x000001fe00007812 */ /* 0x000fca00078ec0ff */
[----:B---3--:R-:W-:-:S05]  /*00a0*/  IMAD R0, R11, 0x200, R0 ;  /* 0x000002000b007824 */ /* 0x008fca00078e0200 */
[----:B------:R-:W-:-:S04]  /*00b0*/  SHF.R.S32.HI R3, RZ, 0x1f, R0 ;  /* 0x0000001fff037819 */ /* 0x000fc80000011400 */
[----:B------:R-:W-:-:S04]  /*00c0*/  LEA.HI R3, R3, R0, RZ, 0x4 ;  /* 0x0000000003037211 */ /* 0x000fc800078f20ff */
[----:B------:R-:W-:-:S04]  /*00d0*/  SHF.R.S32.HI R2, RZ, 0x4, R3 ;  /* 0x00000004ff027819 */ /* 0x000fc80000011403 */
[----:B------:R-:W-:-:S04]  /*00e0*/  LEA.HI R6, R2, R2, RZ, 0x4 ;  /* 0x0000000202067211 */ /* 0x000fc800078f20ff */
[----:B------:R-:W-:-:S05]  /*00f0*/  LOP3.LUT R7, R6, 0xfffffff0, RZ, 0xc0, !PT ;  /* 0xfffffff006077812 */ /* 0x000fca00078ec0ff */
[----:B------:R-:W-:Y:S01]  /*0100*/  IMAD.IADD R7, R2, 0x1, -R7 ;  /* 0x0000000102077824 */ /* 0x000fe200078e0a07 */
[----:B------:R-:W-:-:S03]  /*0110*/  LOP3.LUT R3, R3, 0xfffffff0, RZ, 0xc0, !PT ;  /* 0xfffffff003037812 */ /* 0x000fc600078ec0ff */
[----:B--2---:R-:W-:-:S04]  /*0120*/  IMAD.WIDE R8, R7, 0x8, R4 ;  /* 0x0000000807087825 */ /* 0x004fc800078e0204 */
[----:B------:R-:W-:Y:S02]  /*0130*/  IMAD.IADD R3, R0, 0x1, -R3 ;  /* 0x0000000100037824 */ /* 0x000fe400078e0a03 */
[----:B------:R-:W2:Y:S02]  /*0140*/  LDG.E.EL.64 R8, desc[UR4][R8.64] ;  /* 0x0000000408087981 */ /* 0x000ea4000c2e1b00 */
[----:B------:R-:W-:-:S06]  /*0150*/  IMAD.WIDE R4, R3, 0x8, R4 ;  /* 0x0000000803047825 */ /* 0x000fcc00078e0204 */
[----:B------:R-:W3:Y:S01]  /*0160*/  LDG.E.EL.128 R4, desc[UR4][R4.64] ;  /* 0x0000000404047981 */ /* 0x000ee2000c2e1d00 */
[----:B------:R-:W-:Y:S02]  /*0170*/  SHF.R.S32.HI R3, RZ, 0x16, R11 ;  /* 0x00000016ff037819 */ /* 0x000fe4000001140b */
[----:B------:R-:W1:Y:S02]  /*0180*/  LDC.64 R10, c[0x0][0x230] ;  /* 0x00008c00ff0a7b82 */ /* 0x000e640000000a00 */
[----:B------:R-:W-:-:S04]  /*0190*/  SGXT R3, R3, 0x1 ;  /* 0x000000010303781a */ /* 0x000fc80000000200 */
[----:B------:R-:W-:-:S04]  /*01a0*/  LEA.HI R3, R3, R0, RZ, 0x8 ;  /* 0x0000000003037211 */ /* 0x000fc800078f40ff */
[----:B------:R-:W-:-:S04]  /*01b0*/  SHF.R.S32.HI R14, RZ, 0x8, R3 ;  /* 0x00000008ff0e7819 */ /* 0x000fc80000011403 */
[----:B------:R-:W-:-:S04]  /*01c0*/  LEA.HI R2, R14, R14, RZ, 0x9 ;  /* 0x0000000e0e027211 */ /* 0x000fc800078f48ff */
[----:B------:R-:W-:-:S05]  /*01d0*/  LOP3.LUT R3, R2, 0xfffffe00, RZ, 0xc0, !PT ;  /* 0xfffffe0002037812 */ /* 0x000fca00078ec0ff */
[----:B------:R-:W-:-:S04]  /*01e0*/  IMAD.IADD R3, R14, 0x1, -R3 ;  /* 0x000000010e037824 */ /* 0x000fc800078e0a03 */
[----:B----4-:R-:W-:-:S05]  /*01f0*/  IMAD.WIDE R16, R3, 0x4, R16 ;  /* 0x0000000403107825 */ /* 0x010fca00078e0210 */
[----:B------:R4:W4:Y:S01]  /*0200*/  LDG.E.EL R2, desc[UR4][R16.64] ;  /* 0x0000000410027981 */ /* 0x000922000c2e1900 */
[----:B-----5:R-:W-:-:S06]  /*0210*/  IMAD.WIDE R12, R3, 0x4, R12 ;  /* 0x00000004030c7825 */ /* 0x020fcc00078e020c */
[----:B------:R-:W5:Y:S01]  /*0220*/  LDG.E.EL R12, desc[UR4][R12.64] ;  /* 0x000000040c0c7981 */ /* 0x000f62000c2e1900 */
[----:B-1----:R-:W-:-:S06]  /*0230*/  IMAD.WIDE R10, R3, 0x4, R10 ;  /* 0x00000004030a7825 */ /* 0x002fcc00078e020a */
[----:B------:R-:W5:Y:S01]  /*0240*/  LDG.E.EL R10, desc[UR4][R10.64] ;  /* 0x000000040a0a7981 */ /* 0x000f62000c2e1900 */
[----:B--2---:R-:W-:-:S04]  /*0250*/  SHF.R.U32.HI R21, RZ, 0x1c, R9 ;  /* 0x0000001cff157819 */ /* 0x004fc80000011609 */
[----:B------:R-:W-:-:S04]  /*0260*/  LOP3.LUT R21, R21, 0x8, RZ, 0xc0, !PT ;  /* 0x0000000815157812 */ /* 0x000fc800078ec0ff */
[----:B------:R-:W-:Y:S02]  /*0270*/  IADD3 R21, P0, R8, R21, RZ ;  /* 0x0000001508157210 */ /* 0x000fe40007f1e0ff */
[----:B---3--:R-:W-:Y:S02]  /*0280*/  SHF.R.U32.HI R20, RZ, 0x1a, R5 ;  /* 0x0000001aff147819 */ /* 0x008fe40000011605 */
[----:B------:R-:W-:Y:S01]  /*0290*/  SHF.R.U32.HI R15, RZ, 0x1a, R7 ;  /* 0x0000001aff0f7819 */ /* 0x000fe20000011607 */
[----:B------:R-:W-:Y:S01]  /*02a0*/  IMAD.X R18, RZ, RZ, R9, P0 ;  /* 0x000000ffff127224 */ /* 0x000fe200000e0609 */
[----:B------:R-:W-:Y:S01]  /*02b0*/  LEA R19, P0, R4, UR6, 0x2 ;  /* 0x0000000604137c11 */ /* 0x000fe2000f8010ff */
[----:B------:R-:W1:Y:S01]  /*02c0*/  LDC.64 R8, c[0x0][0x238] ;  /* 0x00008e00ff087b82 */ /* 0x000e620000000a00 */
[----:B----4-:R-:W-:Y:S01]  /*02d0*/  IMAD.SHL.U32 R17, R21, 0x20, RZ ;  /* 0x0000002015117824 */ /* 0x010fe200078e00ff */
[----:B------:R-:W-:Y:S02]  /*02e0*/  LOP3.LUT R20, R20, 0x20, RZ, 0xc0, !PT ;  /* 0x0000002014147812 */ /* 0x000fe400078ec0ff */
[----:B------:R-:W-:-:S02]  /*02f0*/  LEA R16, P2, R6, UR6, 0x2 ;  /* 0x0000000606107c11 */ /* 0x000fc4000f8410ff */
[----:B------:R-:W-:Y:S02]  /*0300*/  LOP3.LUT R15, R15, 0x20, RZ, 0xc0, !PT ;  /* 0x000000200f0f7812 */ /* 0x000fe400078ec0ff */
[----:B------:R-:W-:Y:S02]  /*0310*/  LEA.HI.X R5, R4, UR7, R5, 0x2, P0 ;  /* 0x0000000704057c11 */ /* 0x000fe400080f1405 */
[----:B------:R-:W-:Y:S02]  /*0320*/  SHF.L.U64.HI R18, R21, 0x5, R18 ;  /* 0x0000000515127819 */ /* 0x000fe40000010212 */
[C---:B------:R-:W-:Y:S02]  /*0330*/  IADD3 R4, P1, P0, R17.reuse, R19, R20 ;  /* 0x0000001311047210 */ /* 0x040fe4000783e014 */
[----:B------:R-:W-:Y:S02]  /*0340*/  LEA.HI.X R7, R6, UR7, R7, 0x2, P2 ;  /* 0x0000000706077c11 */ /* 0x000fe400090f1407 */
[----:B------:R-:W-:Y:S01]  /*0350*/  IADD3 R6, P2, P3, R17, R16, R15 ;  /* 0x0000001011067210 */ /* 0x000fe20007b5e00f */
[----:B------:R-:W-:Y:S01]  /*0360*/  IMAD.SHL.U32 R15, R14, 0x40, RZ ;  /* 0x000000400e0f7824 */ /* 0x000fe200078e00ff */
[----:B------:R-:W-:-:S02]  /*0370*/  IADD3.X R5, R18, R5, RZ, P1, P0 ;  /* 0x0000000512057210 */ /* 0x000fc40000fe04ff */
[----:B------:R-:W-:Y:S01]  /*0380*/  IADD3.X R7, R18, R7, RZ, P2, P3 ;  /* 0x0000000712077210 */ /* 0x000fe200017e64ff */
[----:B------:R-:W-:-:S04]  /*0390*/  IMAD.WIDE R4, R15, 0x4, R4 ;  /* 0x000000040f047825 */ /* 0x000fc800078e0204 */
[----:B------:R-:W-:Y:S02]  /*03a0*/  IMAD.WIDE R6, R15, 0x4, R6 ;  /* 0x000000040f067825 */ /* 0x000fe400078e0206 */
[----:B------:R2:W5:Y:S02]  /*03b0*/  LDG.E.EL R5, desc[UR4][R4.64] ;  /* 0x0000000404057981 */ /* 0x000564000c2e1900 */
[----:B-1----:R-:W-:Y:S02]  /*03c0*/  IMAD.WIDE R8, R3, 0x4, R8 ;  /* 0x0000000403087825 */ /* 0x002fe400078e0208 */
[----:B------:R-:W3:Y:S04]  /*03d0*/  LDG.E.EL R7, desc[UR4][R6.64] ;  /* 0x0000000406077981 */ /* 0x000ee8000c2e1900 */
[----:B------:R-:W4:Y:S01]  /*03e0*/  LDG.E.EL R9, desc[UR4][R8.64] ;  /* 0x0000000408097981 */ /* 0x000f22000c2e1900 */
[----:B------:R-:W-:Y:S01]  /*03f0*/  FADD R14, R2, 9.9999997473787516356e-06 ;  /* 0x3727c5ac020e7421 */ /* 0x000fe20000000000 */
[----:B--2---:R-:W-:Y:S01]  /*0400*/  IMAD.MOV.U32 R4, RZ, RZ, 0x3e800000 ;  /* 0x3e800000ff047424 */ /* 0x004fe200078e00ff */
[----:B------:R-:W1:Y:S02]  /*0410*/  LDC.64 R2, c[0x0][0x240] ;  /* 0x00009000ff027b82 */ /* 0x000e640000000a00 */
[----:B------:R-:W2:Y:S02]  /*0420*/  MUFU.SQRT R15, R14 ;  /* 0x0000000e000f7308 */ /* 0x000ea40000002000 */
[----:B--2---:R-:W-:-:S02]  /*0430*/  FSETP.GT.AND P0, PT, R15, 8.50705917302346158658e+37, PT ;  /* 0x7e8000000f00780b */ /* 0x004fc40003f04000 */
[----:B------:R-:W-:-:S11]  /*0440*/  FSETP.GEU.AND P1, PT, R15, 1.175494350822287508e-38, PT ;  /* 0x008000000f00780b */ /* 0x000fd60003f2e000 */
[----:B------:R-:W-:-:S04]  /*0450*/  @P0 FMUL R15, R15, 0.25 ;  /* 0x3e8000000f0f0820 */ /* 0x000fc80000400000 */
[----:B------:R-:W-:-:S06]  /*0460*/  @!P1 FMUL R15, R15, 16777216 ;  /* 0x4b8000000f0f9820 */ /* 0x000fcc0000400000 */
[----:B------:R-:W2:Y:S01]  /*0470*/  MUFU.RCP R15, R15 ;  /* 0x0000000f000f7308 */ /* 0x000ea20000001000 */
[----:B------:R-:W-:-:S05]  /*0480*/  FSEL R4, R4, 1, P0 ;  /* 0x3f80000004047808 */ /* 0x000fca0000000000 */
[----:B------:R-:W-:-:S04]  /*0490*/  @!P1 FMUL R4, R4, 16777216 ;  /* 0x4b80000004049820 */ /* 0x000fc80000400000 */
[----:B--2---:R-:W-:Y:S01]  /*04a0*/  FMUL R4, R15, R4 ;  /* 0x000000040f047220 */ /* 0x004fe20000400000 */
[----:B-1----:R-:W-:-:S04]  /*04b0*/  IMAD.WIDE R2, R0, 0x4, R2 ;  /* 0x0000000400027825 */ /* 0x002fc800078e0202 */
[C---:B-----5:R-:W-:Y:S01]  /*04c0*/  FADD R5, -R12.reuse, R5 ;  /* 0x000000050c057221 */ /* 0x060fe20000000100 */
[----:B---3--:R-:W-:-:S03]  /*04d0*/  FADD R7, -R12, R7 ;  /* 0x000000070c077221 */ /* 0x008fc60000000100 */
[-C--:B------:R-:W-:Y:S01]  /*04e0*/  FMUL R5, R5, R4.reuse ;  /* 0x0000000405057220 */ /* 0x080fe20000400000 */
[----:B------:R-:W-:-:S03]  /*04f0*/  FMUL R4, R7, R4 ;  /* 0x0000000407047220 */ /* 0x000fc60000400000 */
[C-C-:B----4-:R-:W-:Y:S01]  /*0500*/  FFMA R5, R10.reuse, R5, R9.reuse ;  /* 0x000000050a057223 */ /* 0x150fe20000000009 */
[----:B------:R-:W-:-:S04]  /*0510*/  FFMA R4, R10, R4, R9 ;  /* 0x000000040a047223 */ /* 0x000fc80000000009 */
[C---:B------:R-:W-:Y:S02]  /*0520*/  FSETP.GEU.AND P0, PT, R5.reuse, RZ, PT ;  /* 0x000000ff0500720b */ /* 0x040fe40003f0e000 */
[C---:B------:R-:W-:Y:S02]  /*0530*/  FSETP.GEU.AND P1, PT, R4.reuse, RZ, PT ;  /* 0x000000ff0400720b */ /* 0x040fe40003f2e000 */
[----:B------:R-:W-:Y:S02]  /*0540*/  FSEL R6, R5, RZ, P0 ;  /* 0x000000ff05067208 */ /* 0x000fe40000000000 */
[----:B------:R-:W-:-:S05]  /*0550*/  FSEL R7, R4, RZ, P1 ;  /* 0x000000ff04077208 */ /* 0x000fca0000800000 */
[----:B------:R-:W-:Y:S01]  /*0560*/  STG.E.64 desc[UR4][R2.64], R6 ;  /* 0x0000000602007986 */ /* 0x000fe2000c101b04 */
[----:B------:R-:W-:Y:S05]  /*0570*/  EXIT ;  /* 0x000000000000794d */ /* 0x000fea0003800000 */
.L_x_0:
[----:B------:R-:W-:-:S00]  /*0580*/  BRA `(.L_x_0) ;  /* 0xfffffffc00fc7947 */ /* 0x000fc0000383ffff */
[----:B------:R-:W-:-:S00]  /*0590*/  NOP ;  /* 0x0000000000007918 */ /* 0x000fc00000000000 */
        /* <DEDUP_REMOVED lines=14> */
.L_x_1:


//--------------------- .nv.global.init           --------------------------
	.section	.nv.global.init,"aw",@progbits
.nv.global.init:
	.type		_$_str,@object
	.size		_$_str,(_$_str_$_2 - _$_str)
_$_str:
        /*0000*/ 	.byte	0x5f, 0x5f, 0x43, 0x55, 0x44, 0x41, 0x5f, 0x46, 0x54, 0x5a, 0x00
	.type		_$_str_$_2,@object
	.size		_$_str_$_2,(.L_1 - _$_str_$_2)
_$_str_$_2:
        /*000b*/ 	.byte	0x5f, 0x5f, 0x43, 0x55, 0x44, 0x41, 0x5f, 0x50, 0x52, 0x45, 0x43, 0x5f, 0x53, 0x51, 0x52, 0x54
        /*001b*/ 	.byte	0x00
.L_1:


//--------------------- .nv.constant0.triton_poi_fused__native_batch_norm_legit_no_training__unsafe_index_relu_17 --------------------------
	.section	.nv.constant0.triton_poi_fused__native_batch_norm_legit_no_training__unsafe_index_relu_17,"a",@progbits
	.sectionflags	@""
	.align	4
.nv.constant0.triton_poi_fused__native_batch_norm_legit_no_training__unsafe_index_relu_17:
	.zero		588
